//
// Generated by NVIDIA NVVM Compiler
//
// Compiler Build ID: CL-36424714
// Cuda compilation tools, release 13.0, V13.0.88
// Based on NVVM 20.0.0
//

.version 9.0
.target sm_100
.address_size 64

	// .globl	_Z7cudaMatPfS_PiS0_S0_S0_S0_S0_S0_S0_PA9000_fS0_

.visible .entry _Z7cudaMatPfS_PiS0_S0_S0_S0_S0_S0_S0_PA9000_fS0_(
	.param .u64 .ptr .align 1 _Z7cudaMatPfS_PiS0_S0_S0_S0_S0_S0_S0_PA9000_fS0__param_0,
	.param .u64 .ptr .align 1 _Z7cudaMatPfS_PiS0_S0_S0_S0_S0_S0_S0_PA9000_fS0__param_1,
	.param .u64 .ptr .align 1 _Z7cudaMatPfS_PiS0_S0_S0_S0_S0_S0_S0_PA9000_fS0__param_2,
	.param .u64 .ptr .align 1 _Z7cudaMatPfS_PiS0_S0_S0_S0_S0_S0_S0_PA9000_fS0__param_3,
	.param .u64 .ptr .align 1 _Z7cudaMatPfS_PiS0_S0_S0_S0_S0_S0_S0_PA9000_fS0__param_4,
	.param .u64 .ptr .align 1 _Z7cudaMatPfS_PiS0_S0_S0_S0_S0_S0_S0_PA9000_fS0__param_5,
	.param .u64 .ptr .align 1 _Z7cudaMatPfS_PiS0_S0_S0_S0_S0_S0_S0_PA9000_fS0__param_6,
	.param .u64 .ptr .align 1 _Z7cudaMatPfS_PiS0_S0_S0_S0_S0_S0_S0_PA9000_fS0__param_7,
	.param .u64 .ptr .align 1 _Z7cudaMatPfS_PiS0_S0_S0_S0_S0_S0_S0_PA9000_fS0__param_8,
	.param .u64 .ptr .align 1 _Z7cudaMatPfS_PiS0_S0_S0_S0_S0_S0_S0_PA9000_fS0__param_9,
	.param .u64 .ptr .align 1 _Z7cudaMatPfS_PiS0_S0_S0_S0_S0_S0_S0_PA9000_fS0__param_10,
	.param .u64 .ptr .align 1 _Z7cudaMatPfS_PiS0_S0_S0_S0_S0_S0_S0_PA9000_fS0__param_11
)
{
	.reg .pred 	%p<16>;
	.reg .b32 	%r<52>;
	.reg .b32 	%f<14>;
	.reg .b64 	%rd<47>;

	ld.param.u64 	%rd14, [_Z7cudaMatPfS_PiS0_S0_S0_S0_S0_S0_S0_PA9000_fS0__param_6];
	mov.u32 	%r26, %tid.x;
	mov.u32 	%r27, %ctaid.x;
	mov.u32 	%r28, %ntid.x;
	mad.lo.s32 	%r29, %r27, %r28, %r26;
	mov.u32 	%r30, %tid.y;
	mov.u32 	%r31, %ctaid.y;
	mov.u32 	%r32, %ntid.y;
	mad.lo.s32 	%r1, %r31, %r32, %r30;
	shl.b32 	%r33, %r29, 7;
	add.s32 	%r2, %r33, %r1;
	setp.gt.s32 	%p3, %r2, 16381;
	@%p3 bra 	$L__BB0_15;
	shr.u32 	%r34, %r2, 31;
	add.s32 	%r35, %r2, %r34;
	shr.s32 	%r3, %r35, 1;
	cvta.to.global.u64 	%rd19, %rd14;
	mul.wide.s32 	%rd20, %r3, 4;
	add.s64 	%rd1, %rd19, %rd20;
	ld.global.u32 	%r36, [%rd1];
	setp.eq.s32 	%p4, %r36, -1;
	@%p4 bra 	$L__BB0_15;
	ld.param.u64 	%rd46, [_Z7cudaMatPfS_PiS0_S0_S0_S0_S0_S0_S0_PA9000_fS0__param_10];
	ld.param.u64 	%rd44, [_Z7cudaMatPfS_PiS0_S0_S0_S0_S0_S0_S0_PA9000_fS0__param_8];
	ld.param.u64 	%rd43, [_Z7cudaMatPfS_PiS0_S0_S0_S0_S0_S0_S0_PA9000_fS0__param_7];
	ld.param.u64 	%rd42, [_Z7cudaMatPfS_PiS0_S0_S0_S0_S0_S0_S0_PA9000_fS0__param_5];
	ld.param.u64 	%rd41, [_Z7cudaMatPfS_PiS0_S0_S0_S0_S0_S0_S0_PA9000_fS0__param_4];
	ld.param.u64 	%rd40, [_Z7cudaMatPfS_PiS0_S0_S0_S0_S0_S0_S0_PA9000_fS0__param_1];
	ld.param.u64 	%rd39, [_Z7cudaMatPfS_PiS0_S0_S0_S0_S0_S0_S0_PA9000_fS0__param_0];
	and.b32  	%r37, %r1, 1;
	neg.s32 	%r38, %r37;
	setp.eq.b32 	%p5, %r37, 1;
	selp.b32 	%r4, 8191, 4095, %p5;
	and.b32  	%r44, %r38, 4095;
	cvta.to.global.u64 	%rd21, %rd44;
	add.s64 	%rd2, %rd21, %rd20;
	cvta.to.global.u64 	%rd23, %rd46;
	mul.wide.s32 	%rd24, %r3, 36000;
	add.s64 	%rd3, %rd23, %rd24;
	cvta.to.global.u64 	%rd4, %rd43;
	cvta.to.global.u64 	%rd5, %rd41;
	cvta.to.global.u64 	%rd6, %rd42;
	cvta.to.global.u64 	%rd7, %rd39;
	cvta.to.global.u64 	%rd8, %rd40;
$L__BB0_3:
	mul.wide.u32 	%rd25, %r44, 4;
	add.s64 	%rd26, %rd4, %rd25;
	ld.global.u32 	%r7, [%rd26];
	setp.eq.s32 	%p6, %r7, -1;
	@%p6 bra 	$L__BB0_14;
	ld.param.u64 	%rd45, [_Z7cudaMatPfS_PiS0_S0_S0_S0_S0_S0_S0_PA9000_fS0__param_9];
	cvta.to.global.u64 	%rd27, %rd45;
	add.s64 	%rd9, %rd27, %rd25;
	ld.global.u32 	%r8, [%rd2];
	setp.lt.s32 	%p8, %r8, 1;
	mov.pred 	%p15, -1;
	mov.f32 	%f10, 0f00000000;
	@%p8 bra 	$L__BB0_12;
	ld.global.u32 	%r9, [%rd9];
	mov.f32 	%f10, 0f00000000;
	mov.b32 	%r45, 0;
	mov.u32 	%r46, %r45;
	mov.u32 	%r47, %r45;
$L__BB0_6:
	setp.ge.s32 	%p9, %r46, %r9;
	@%p9 bra 	$L__BB0_11;
	ld.global.u32 	%r40, [%rd1];
	add.s32 	%r13, %r40, %r47;
	mul.wide.s32 	%rd29, %r13, 4;
	add.s64 	%rd30, %rd5, %rd29;
	ld.global.u32 	%r14, [%rd30];
	add.s32 	%r15, %r7, %r46;
	mul.wide.s32 	%rd31, %r15, 4;
	add.s64 	%rd32, %rd6, %rd31;
	ld.global.u32 	%r16, [%rd32];
	setp.ne.s32 	%p10, %r14, %r16;
	@%p10 bra 	$L__BB0_9;
	add.s64 	%rd34, %rd7, %rd29;
	ld.global.f32 	%f8, [%rd34];
	add.s64 	%rd36, %rd8, %rd31;
	ld.global.f32 	%f9, [%rd36];
	fma.rn.f32 	%f10, %f8, %f9, %f10;
	add.s32 	%r47, %r47, 1;
	add.s32 	%r46, %r46, 1;
	mov.b32 	%r45, 1;
	bra.uni 	$L__BB0_10;
$L__BB0_9:
	setp.ge.s32 	%p11, %r14, %r16;
	setp.lt.s32 	%p12, %r14, %r16;
	selp.u32 	%r41, 1, 0, %p12;
	add.s32 	%r47, %r47, %r41;
	selp.u32 	%r42, 1, 0, %p11;
	add.s32 	%r46, %r46, %r42;
$L__BB0_10:
	setp.lt.s32 	%p13, %r47, %r8;
	@%p13 bra 	$L__BB0_6;
$L__BB0_11:
	setp.eq.s32 	%p15, %r45, 0;
$L__BB0_12:
	@%p15 bra 	$L__BB0_14;
	mul.wide.u32 	%rd37, %r44, 4;
	add.s64 	%rd38, %rd3, %rd37;
	st.global.f32 	[%rd38], %f10;
$L__BB0_14:
	add.s32 	%r44, %r44, 1;
	setp.lt.u32 	%p14, %r44, %r4;
	@%p14 bra 	$L__BB0_3;
$L__BB0_15:
	ret;

}


// ===== COMPILED SASS (sm_100) =====

	.target	sm_100

	.elftype	@"ET_EXEC"


//--------------------- .note.nv.tkinfo           --------------------------
	.section	.note.nv.tkinfo,"",@"SHT_NOTE"
	.sectionflags	@"SHF_NOTE_NV_TKINFO"
	.tkinfo
        /*0018*/ 	.word	0x00000002
        /*0030*/ 	.string	""
        /*0030*/ 	.string	"ptxas"
        /*0030*/ 	.string	"Cuda compilation tools, release 13.0, V13.0.88"
        /*0030*/ 	.string	"Build cuda_13.0.r13.0/compiler.36424714_0"
        /*0030*/ 	.string	"-arch sm_100 -m 64 "



//--------------------- .note.nv.cuinfo           --------------------------
	.section	.note.nv.cuinfo,"",@"SHT_NOTE"
	.sectionflags	@"SHF_NOTE_NV_CUINFO"
        /*0018*/ 	.short	0x0002
        /*001a*/ 	.short	0x0064
        /*001c*/ 	.short	0x0082
	.zero		2


//--------------------- .nv.info                  --------------------------
	.section	.nv.info,"",@"SHT_CUDA_INFO"
	.align	4


	//----- nvinfo : EIATTR_REGCOUNT
	.align		4
        /*0000*/ 	.byte	0x04, 0x2f
        /*0002*/ 	.short	(.L_1 - .L_0)
	.align		4
.L_0:
        /*0004*/ 	.word	index@(_Z7cudaMatPfS_PiS0_S0_S0_S0_S0_S0_S0_PA9000_fS0_)
        /*0008*/ 	.word	0x0000001c


	//----- nvinfo : EIATTR_FRAME_SIZE
	.align		4
.L_1:
        /*000c*/ 	.byte	0x04, 0x11
        /*000e*/ 	.short	(.L_3 - .L_2)
	.align		4
.L_2:
        /*0010*/ 	.word	index@(_Z7cudaMatPfS_PiS0_S0_S0_S0_S0_S0_S0_PA9000_fS0_)
        /*0014*/ 	.word	0x00000000


	//----- nvinfo : EIATTR_MIN_STACK_SIZE
	.align		4
.L_3:
        /*0018*/ 	.byte	0x04, 0x12
        /*001a*/ 	.short	(.L_5 - .L_4)
	.align		4
.L_4:
        /*001c*/ 	.word	index@(_Z7cudaMatPfS_PiS0_S0_S0_S0_S0_S0_S0_PA9000_fS0_)
        /*0020*/ 	.word	0x00000000
.L_5:


//--------------------- .nv.compat                --------------------------
	.section	.nv.compat,"",@"SHT_CUDA_COMPAT_INFO"
	.align	4
        /*0000*/ 	.byte	0x02, 0x09, 0x00, 0x00, 0x02, 0x02, 0x01, 0x00, 0x02, 0x05, 0x05, 0x00, 0x03, 0x07, 0x01, 0x01
        /*0010*/ 	.byte	0x02, 0x03, 0x00, 0x00, 0x02, 0x06, 0x01, 0x00, 0x04, 0x0b, 0x08, 0x00, 0x09, 0x00, 0x00, 0x00
        /*0020*/ 	.byte	0x00, 0x00, 0x00, 0x00


//--------------------- .nv.info._Z7cudaMatPfS_PiS0_S0_S0_S0_S0_S0_S0_PA9000_fS0_ --------------------------
	.section	.nv.info._Z7cudaMatPfS_PiS0_S0_S0_S0_S0_S0_S0_PA9000_fS0_,"",@"SHT_CUDA_INFO"
	.sectionflags	@""
	.align	4


	//----- nvinfo : EIATTR_CUDA_API_VERSION
	.align		4
        /*0000*/ 	.byte	0x04, 0x37
        /*0002*/ 	.short	(.L_7 - .L_6)
.L_6:
        /*0004*/ 	.word	0x00000082


	//----- nvinfo : EIATTR_KPARAM_INFO
	.align		4
.L_7:
        /*0008*/ 	.byte	0x04, 0x17
        /*000a*/ 	.short	(.L_9 - .L_8)
.L_8:
        /*000c*/ 	.word	0x00000000
        /*0010*/ 	.short	0x000b
        /*0012*/ 	.short	0x0058
        /*0014*/ 	.byte	0x00, 0xf5, 0x21, 0x00


	//----- nvinfo : EIATTR_KPARAM_INFO
	.align		4
.L_9:
        /*0018*/ 	.byte	0x04, 0x17
        /*001a*/ 	.short	(.L_11 - .L_10)
.L_10:
        /*001c*/ 	.word	0x00000000
        /*0020*/ 	.short	0x000a
        /*0022*/ 	.short	0x0050
        /*0024*/ 	.byte	0x00, 0xf5, 0x21, 0x00


	//----- nvinfo : EIATTR_KPARAM_INFO
	.align		4
.L_11:
        /*0028*/ 	.byte	0x04, 0x17
        /*002a*/ 	.short	(.L_13 - .L_12)
.L_12:
        /*002c*/ 	.word	0x00000000
        /*0030*/ 	.short	0x0009
        /*0032*/ 	.short	0x0048
        /*0034*/ 	.byte	0x00, 0xf5, 0x21, 0x00


	//----- nvinfo : EIATTR_KPARAM_INFO
	.align		4
.L_13:
        /*0038*/ 	.byte	0x04, 0x17
        /*003a*/ 	.short	(.L_15 - .L_14)
.L_14:
        /*003c*/ 	.word	0x00000000
        /*0040*/ 	.short	0x0008
        /*0042*/ 	.short	0x0040
        /*0044*/ 	.byte	0x00, 0xf5, 0x21, 0x00


	//----- nvinfo : EIATTR_KPARAM_INFO
	.align		4
.L_15:
        /*0048*/ 	.byte	0x04, 0x17
        /*004a*/ 	.short	(.L_17 - .L_16)
.L_16:
        /*004c*/ 	.word	0x00000000
        /*0050*/ 	.short	0x0007
        /*0052*/ 	.short	0x0038
        /*0054*/ 	.byte	0x00, 0xf5, 0x21, 0x00


	//----- nvinfo : EIATTR_KPARAM_INFO
	.align		4
.L_17:
        /*0058*/ 	.byte	0x04, 0x17
        /*005a*/ 	.short	(.L_19 - .L_18)
.L_18:
        /*005c*/ 	.word	0x00000000
        /*0060*/ 	.short	0x0006
        /*0062*/ 	.short	0x0030
        /*0064*/ 	.byte	0x00, 0xf5, 0x21, 0x00


	//----- nvinfo : EIATTR_KPARAM_INFO
	.align		4
.L_19:
        /*0068*/ 	.byte	0x04, 0x17
        /*006a*/ 	.short	(.L_21 - .L_20)
.L_20:
        /*006c*/ 	.word	0x00000000
        /*0070*/ 	.short	0x0005
        /*0072*/ 	.short	0x0028
        /*0074*/ 	.byte	0x00, 0xf5, 0x21, 0x00


	//----- nvinfo : EIATTR_KPARAM_INFO
	.align		4
.L_21:
        /*0078*/ 	.byte	0x04, 0x17
        /*007a*/ 	.short	(.L_23 - .L_22)
.L_22:
        /*007c*/ 	.word	0x00000000
        /*0080*/ 	.short	0x0004
        /*0082*/ 	.short	0x0020
        /*0084*/ 	.byte	0x00, 0xf5, 0x21, 0x00


	//----- nvinfo : EIATTR_KPARAM_INFO
	.align		4
.L_23:
        /*0088*/ 	.byte	0x04, 0x17
        /*008a*/ 	.short	(.L_25 - .L_24)
.L_24:
        /*008c*/ 	.word	0x00000000
        /*0090*/ 	.short	0x0003
        /*0092*/ 	.short	0x0018
        /*0094*/ 	.byte	0x00, 0xf5, 0x21, 0x00


	//----- nvinfo : EIATTR_KPARAM_INFO
	.align		4
.L_25:
        /*0098*/ 	.byte	0x04, 0x17
        /*009a*/ 	.short	(.L_27 - .L_26)
.L_26:
        /*009c*/ 	.word	0x00000000
        /*00a0*/ 	.short	0x0002
        /*00a2*/ 	.short	0x0010
        /*00a4*/ 	.byte	0x00, 0xf5, 0x21, 0x00


	//----- nvinfo : EIATTR_KPARAM_INFO
	.align		4
.L_27:
        /*00a8*/ 	.byte	0x04, 0x17
        /*00aa*/ 	.short	(.L_29 - .L_28)
.L_28:
        /*00ac*/ 	.word	0x00000000
        /*00b0*/ 	.short	0x0001
        /*00b2*/ 	.short	0x0008
        /*00b4*/ 	.byte	0x00, 0xf5, 0x21, 0x00


	//----- nvinfo : EIATTR_KPARAM_INFO
	.align		4
.L_29:
        /*00b8*/ 	.byte	0x04, 0x17
        /*00ba*/ 	.short	(.L_31 - .L_30)
.L_30:
        /*00bc*/ 	.word	0x00000000
        /*00c0*/ 	.short	0x0000
        /*00c2*/ 	.short	0x0000
        /*00c4*/ 	.byte	0x00, 0xf5, 0x21, 0x00


	//----- nvinfo : EIATTR_SPARSE_MMA_MASK
	.align		4
.L_31:
        /*00c8*/ 	.byte	0x03, 0x50
        /*00ca*/ 	.short	0x0000


	//----- nvinfo : EIATTR_MAXREG_COUNT
	.align		4
        /*00cc*/ 	.byte	0x03, 0x1b
        /*00ce*/ 	.short	0x00ff


	//----- nvinfo : EIATTR_MERCURY_ISA_VERSION
	.align		4
        /*00d0*/ 	.byte	0x03, 0x5f
        /*00d2*/ 	.short	0x0101


	//----- nvinfo : EIATTR_VRC_CTA_INIT_COUNT
	.align		4
        /*00d4*/ 	.byte	0x02, 0x4a
	.zero		1
	.zero		1


	//----- nvinfo : EIATTR_EXIT_INSTR_OFFSETS
	.align		4
        /*00d8*/ 	.byte	0x04, 0x1c
        /*00da*/ 	.short	(.L_33 - .L_32)


	//   ....[0]....
.L_32:
        /*00dc*/ 	.word	0x000000b0


	//   ....[1]....
        /*00e0*/ 	.word	0x00000130


	//   ....[2]....
        /*00e4*/ 	.word	0x000005d0


	//----- nvinfo : EIATTR_CRS_STACK_SIZE
	.align		4
.L_33:
        /*00e8*/ 	.byte	0x04, 0x1e
        /*00ea*/ 	.short	(.L_35 - .L_34)
.L_34:
        /*00ec*/ 	.word	0x00000000


	//----- nvinfo : EIATTR_CBANK_PARAM_SIZE
	.align		4
.L_35:
        /*00f0*/ 	.byte	0x03, 0x19
        /*00f2*/ 	.short	0x0060


	//----- nvinfo : EIATTR_PARAM_CBANK
	.align		4
        /*00f4*/ 	.byte	0x04, 0x0a
        /*00f6*/ 	.short	(.L_37 - .L_36)
	.align		4
.L_36:
        /*00f8*/ 	.word	index@(.nv.constant0._Z7cudaMatPfS_PiS0_S0_S0_S0_S0_S0_S0_PA9000_fS0_)
        /*00fc*/ 	.short	0x0380
        /*00fe*/ 	.short	0x0060


	//----- nvinfo : EIATTR_SW_WAR
	.align		4
.L_37:
        /*0100*/ 	.byte	0x04, 0x36
        /*0102*/ 	.short	(.L_39 - .L_38)
.L_38:
        /*0104*/ 	.word	0x00000008
.L_39:


//--------------------- .nv.callgraph             --------------------------
	.section	.nv.callgraph,"",@"SHT_CUDA_CALLGRAPH"
	.align	4
	.sectionentsize	8
	.align		4
        /*0000*/ 	.word	0x00000000
	.align		4
        /*0004*/ 	.word	0xffffffff
	.align		4
        /*0008*/ 	.word	0x00000000
	.align		4
        /*000c*/ 	.word	0xfffffffe
	.align		4
        /*0010*/ 	.word	0x00000000
	.align		4
        /*0014*/ 	.word	0xfffffffd
	.align		4
        /*0018*/ 	.word	0x00000000
	.align		4
        /*001c*/ 	.word	0xfffffffc


//--------------------- .text._Z7cudaMatPfS_PiS0_S0_S0_S0_S0_S0_S0_PA9000_fS0_ --------------------------
	.section	.text._Z7cudaMatPfS_PiS0_S0_S0_S0_S0_S0_S0_PA9000_fS0_,"ax",@progbits
	.align	128
        .global         _Z7cudaMatPfS_PiS0_S0_S0_S0_S0_S0_S0_PA9000_fS0_
        .type           _Z7cudaMatPfS_PiS0_S0_S0_S0_S0_S0_S0_PA9000_fS0_,@function
        .size           _Z7cudaMatPfS_PiS0_S0_S0_S0_S0_S0_S0_PA9000_fS0_,(.L_x_9 - _Z7cudaMatPfS_PiS0_S0_S0_S0_S0_S0_S0_PA9000_fS0_)
        .other          _Z7cudaMatPfS_PiS0_S0_S0_S0_S0_S0_S0_PA9000_fS0_,@"STO_CUDA_ENTRY STV_DEFAULT"
_Z7cudaMatPfS_PiS0_S0_S0_S0_S0_S0_S0_PA9000_fS0_:
.text._Z7cudaMatPfS_PiS0_S0_S0_S0_S0_S0_S0_PA9000_fS0_:
[----:B------:R-:W-:Y:S01]  /*0000*/  LDC R1, c[0x0][0x37c] ;  /* 0x0000df00ff017b82 */ /* 0x000fe20000000800 */
[----:B------:R-:W0:Y:S07]  /*0010*/  S2R R0, SR_TID.X ;  /* 0x0000000000007919 */ /* 0x000e2e0000002100 */
[----:B------:R-:W0:Y:S01]  /*0020*/  LDC R3, c[0x0][0x360] ;  /* 0x0000d800ff037b82 */ /* 0x000e220000000800 */
[----:B------:R-:W1:Y:S07]  /*0030*/  S2R R9, SR_TID.Y ;  /* 0x0000000000097919 */ /* 0x000e6e0000002200 */
[----:B------:R-:W0:Y:S08]  /*0040*/  S2UR UR4, SR_CTAID.X ;  /* 0x00000000000479c3 */ /* 0x000e300000002500 */
[----:B------:R-:W1:Y:S08]  /*0050*/  S2UR UR5, SR_CTAID.Y ;  /* 0x00000000000579c3 */ /* 0x000e700000002600 */
[----:B------:R-:W1:Y:S01]  /*0060*/  LDC R2, c[0x0][0x364] ;  /* 0x0000d900ff027b82 */ /* 0x000e620000000800 */
[----:B0-----:R-:W-:-:S02]  /*0070*/  IMAD R0, R3, UR4, R0 ;  /* 0x0000000403007c24 */ /* 0x001fc4000f8e0200 */
[----:B-1----:R-:W-:-:S04]  /*0080*/  IMAD R9, R2, UR5, R9 ;  /* 0x0000000502097c24 */ /* 0x002fc8000f8e0209 */
[----:B------:R-:W-:-:S05]  /*0090*/  IMAD R0, R0, 0x80, R9 ;  /* 0x0000008000007824 */ /* 0x000fca00078e0209 */
[----:B------:R-:W-:-:S13]  /*00a0*/  ISETP.GT.AND P0, PT, R0, 0x3ffd, PT ;  /* 0x00003ffd0000780c */ /* 0x000fda0003f04270 */
[----:B------:R-:W-:Y:S05]  /*00b0*/  @P0 EXIT ;  /* 0x000000000000094d */ /* 0x000fea0003800000 */
[----:B------:R-:W0:Y:S01]  /*00c0*/  LDC.64 R2, c[0x0][0x3b0] ;  /* 0x0000ec00ff027b82 */ /* 0x000e220000000a00 */
[----:B------:R-:W1:Y:S01]  /*00d0*/  LDCU.64 UR4, c[0x0][0x358] ;  /* 0x00006b00ff0477ac */ /* 0x000e620008000a00 */
[----:B------:R-:W-:-:S04]  /*00e0*/  LEA.HI R0, R0, R0, RZ, 0x1 ;  /* 0x0000000000007211 */ /* 0x000fc800078f08ff */
[----:B------:R-:W-:-:S05]  /*00f0*/  SHF.R.S32.HI R11, RZ, 0x1, R0 ;  /* 0x00000001ff0b7819 */ /* 0x000fca0000011400 */
[----:B0-----:R-:W-:-:S05]  /*0100*/  IMAD.WIDE R2, R11, 0x4, R2 ;  /* 0x000000040b027825 */ /* 0x001fca00078e0202 */
[----:B-1----:R-:W2:Y:S02]  /*0110*/  LDG.E R0, desc[UR4][R2.64] ;  /* 0x0000000402007981 */ /* 0x002ea4000c1e1900 */
[----:B--2---:R-:W-:-:S13]  /*0120*/  ISETP.NE.AND P0, PT, R0, -0x1, PT ;  /* 0xffffffff0000780c */ /* 0x004fda0003f05270 */
[----:B------:R-:W-:Y:S05]  /*0130*/  @!P0 EXIT ;  /* 0x000000000000894d */ /* 0x000fea0003800000 */
[----:B------:R-:W0:Y:S01]  /*0140*/  LDC.64 R4, c[0x0][0x3c0] ;  /* 0x0000f000ff047b82 */ /* 0x000e220000000a00 */
[----:B------:R-:W-:Y:S01]  /*0150*/  LOP3.LUT R9, R9, 0x1, RZ, 0xc0, !PT ;  /* 0x0000000109097812 */ /* 0x000fe200078ec0ff */
[----:B------:R-:W-:-:S03]  /*0160*/  HFMA2 R16, -RZ, RZ, 0, 0.0004880428314208984375 ;  /* 0x00000fffff107431 */ /* 0x000fc600000001ff */
[----:B------:R-:W-:Y:S01]  /*0170*/  ISETP.NE.U32.AND P0, PT, R9, 0x1, PT ;  /* 0x000000010900780c */ /* 0x000fe20003f05070 */
[----:B------:R-:W-:Y:S02]  /*0180*/  IMAD.MOV R9, RZ, RZ, -R9 ;  /* 0x000000ffff097224 */ /* 0x000fe400078e0a09 */
[----:B------:R-:W1:Y:S03]  /*0190*/  LDC.64 R6, c[0x0][0x3d0] ;  /* 0x0000f400ff067b82 */ /* 0x000e660000000a00 */
[----:B------:R-:W-:Y:S02]  /*01a0*/  LOP3.LUT R17, R9, 0xfff, RZ, 0xc0, !PT ;  /* 0x00000fff09117812 */ /* 0x000fe400078ec0ff */
[----:B------:R-:W-:Y:S01]  /*01b0*/  SEL R16, R16, 0x1fff, P0 ;  /* 0x00001fff10107807 */ /* 0x000fe20000000000 */
[----:B0-----:R-:W-:-:S04]  /*01c0*/  IMAD.WIDE R4, R11, 0x4, R4 ;  /* 0x000000040b047825 */ /* 0x001fc800078e0204 */
[----:B-1----:R-:W-:-:S07]  /*01d0*/  IMAD.WIDE R6, R11, 0x8ca0, R6 ;  /* 0x00008ca00b067825 */ /* 0x002fce00078e0206 */
.L_x_7:
[----:B0-----:R-:W0:Y:S02]  /*01e0*/  LDC.64 R14, c[0x0][0x3b8] ;  /* 0x0000ee00ff0e7b82 */ /* 0x001e240000000a00 */
[----:B0-----:R-:W-:-:S06]  /*01f0*/  IMAD.WIDE.U32 R14, R17, 0x4, R14 ;  /* 0x00000004110e7825 */ /* 0x001fcc00078e000e */
[----:B------:R-:W2:Y:S01]  /*0200*/  LDG.E R14, desc[UR4][R14.64] ;  /* 0x000000040e0e7981 */ /* 0x000ea2000c1e1900 */
[----:B------:R-:W-:Y:S01]  /*0210*/  BSSY.RECONVERGENT B0, `(.L_x_0) ;  /* 0x0000038000007945 */ /* 0x000fe20003800200 */
[----:B--2---:R-:W-:-:S13]  /*0220*/  ISETP.NE.AND P0, PT, R14, -0x1, PT ;  /* 0xffffffff0e00780c */ /* 0x004fda0003f05270 */
[----:B------:R-:W-:Y:S05]  /*0230*/  @!P0 BRA `(.L_x_1) ;  /* 0x0000000000d48947 */ /* 0x000fea0003800000 */
[----:B------:R-:W2:Y:S01]  /*0240*/  LDG.E R15, desc[UR4][R4.64] ;  /* 0x00000004040f7981 */ /* 0x000ea2000c1e1900 */
[----:B------:R-:W-:Y:S01]  /*0250*/  BSSY.RECONVERGENT B1, `(.L_x_2) ;  /* 0x0000031000017945 */ /* 0x000fe20003800200 */
[----:B------:R-:W-:Y:S01]  /*0260*/  PLOP3.LUT P0, PT, PT, PT, PT, 0x80, 0x8 ;  /* 0x000000000008781c */ /* 0x000fe20003f0f070 */
[----:B------:R-:W-:Y:S01]  /*0270*/  IMAD.MOV.U32 R12, RZ, RZ, RZ ;  /* 0x000000ffff0c7224 */ /* 0x000fe200078e00ff */
[----:B--2---:R-:W-:-:S13]  /*0280*/  ISETP.GE.AND P1, PT, R15, 0x1, PT ;  /* 0x000000010f00780c */ /* 0x004fda0003f26270 */
[----:B------:R-:W-:Y:S05]  /*0290*/  @!P1 BRA `(.L_x_3) ;  /* 0x0000000000b09947 */ /* 0x000fea0003800000 */
[----:B------:R-:W0:Y:S02]  /*02a0*/  LDC.64 R8, c[0x0][0x3c8] ;  /* 0x0000f200ff087b82 */ /* 0x000e240000000a00 */
[----:B0-----:R-:W-:-:S05]  /*02b0*/  IMAD.WIDE.U32 R8, R17, 0x4, R8 ;  /* 0x0000000411087825 */ /* 0x001fca00078e0008 */
[----:B------:R0:W5:Y:S01]  /*02c0*/  LDG.E R13, desc[UR4][R8.64] ;  /* 0x00000004080d7981 */ /* 0x000162000c1e1900 */
[----:B------:R-:W-:Y:S01]  /*02d0*/  HFMA2 R18, -RZ, RZ, 0, 0 ;  /* 0x00000000ff127431 */ /* 0x000fe200000001ff */
[----:B------:R-:W-:Y:S01]  /*02e0*/  BSSY.RECONVERGENT B2, `(.L_x_4) ;  /* 0x0000026000027945 */ /* 0x000fe20003800200 */
[----:B------:R-:W-:Y:S01]  /*02f0*/  PLOP3.LUT P0, PT, PT, PT, PT, 0x8, 0x80 ;  /* 0x000000000080781c */ /* 0x000fe20003f0e170 */
[----:B------:R-:W-:Y:S02]  /*0300*/  IMAD.MOV.U32 R12, RZ, RZ, RZ ;  /* 0x000000ffff0c7224 */ /* 0x000fe400078e00ff */
[----:B------:R-:W-:-:S10]  /*0310*/  IMAD.MOV.U32 R0, RZ, RZ, RZ ;  /* 0x000000ffff007224 */ /* 0x000fd400078e00ff */
.L_x_6:
[----:B-----5:R-:W-:-:S13]  /*0320*/  ISETP.GE.AND P1, PT, R18, R13, PT ;  /* 0x0000000d1200720c */ /* 0x020fda0003f26270 */
[----:B------:R-:W-:Y:S05]  /*0330*/  @P1 BRA `(.L_x_5) ;  /* 0x0000000000801947 */ /* 0x000fea0003800000 */
[----:B------:R-:W2:Y:S01]  /*0340*/  LDG.E R25, desc[UR4][R2.64] ;  /* 0x0000000402197981 */ /* 0x000ea2000c1e1900 */
[----:B------:R-:W1:Y:S01]  /*0350*/  LDC.64 R10, c[0x0][0x3a8] ;  /* 0x0000ea00ff0a7b82 */ /* 0x000e620000000a00 */
[----:B------:R-:W-:-:S07]  /*0360*/  IMAD.IADD R19, R14, 0x1, R18 ;  /* 0x000000010e137824 */ /* 0x000fce00078e0212 */
[----:B0-----:R-:W0:Y:S08]  /*0370*/  LDC.64 R8, c[0x0][0x3a0] ;  /* 0x0000e800ff087b82 */ /* 0x001e300000000a00 */
[----:B------:R-:W3:Y:S01]  /*0380*/  LDC.64 R22, c[0x0][0x380] ;  /* 0x0000e000ff167b82 */ /* 0x000ee20000000a00 */
[----:B-1----:R-:W-:-:S06]  /*0390*/  IMAD.WIDE R10, R19, 0x4, R10 ;  /* 0x00000004130a7825 */ /* 0x002fcc00078e020a */
[----:B------:R-:W4:Y:S01]  /*03a0*/  LDG.E R10, desc[UR4][R10.64] ;  /* 0x000000040a0a7981 */ /* 0x000f22000c1e1900 */
[----:B--2---:R-:W-:-:S05]  /*03b0*/  IADD3 R25, PT, PT, R25, R0, RZ ;  /* 0x0000000019197210 */ /* 0x004fca0007ffe0ff */
[----:B0-----:R-:W-:Y:S02]  /*03c0*/  IMAD.WIDE R20, R25, 0x4, R8 ;  /* 0x0000000419147825 */ /* 0x001fe400078e0208 */
[----:B------:R-:W0:Y:S04]  /*03d0*/  LDC.64 R8, c[0x0][0x388] ;  /* 0x0000e200ff087b82 */ /* 0x000e280000000a00 */
[----:B------:R-:W4:Y:S02]  /*03e0*/  LDG.E R21, desc[UR4][R20.64] ;  /* 0x0000000414157981 */ /* 0x000f24000c1e1900 */
[----:B----4-:R-:W-:-:S13]  /*03f0*/  ISETP.NE.AND P1, PT, R21, R10, PT ;  /* 0x0000000a1500720c */ /* 0x010fda0003f25270 */
[----:B---3--:R-:W-:-:S04]  /*0400*/  @!P1 IMAD.WIDE R22, R25, 0x4, R22 ;  /* 0x0000000419169825 */ /* 0x008fc800078e0216 */
[----:B0-----:R-:W-:Y:S02]  /*0410*/  @!P1 IMAD.WIDE R8, R19, 0x4, R8 ;  /* 0x0000000413089825 */ /* 0x001fe400078e0208 */
[----:B------:R-:W2:Y:S04]  /*0420*/  @!P1 LDG.E R23, desc[UR4][R22.64] ;  /* 0x0000000416179981 */ /* 0x000ea8000c1e1900 */
[----:B------:R-:W2:Y:S01]  /*0430*/  @!P1 LDG.E R8, desc[UR4][R8.64] ;  /* 0x0000000408089981 */ /* 0x000ea2000c1e1900 */
[----:B------:R-:W-:Y:S01]  /*0440*/  ISETP.GE.AND P2, PT, R21, R10, P1 ;  /* 0x0000000a1500720c */ /* 0x000fe20000f46270 */
[----:B------:R-:W-:-:S04]  /*0450*/  VIADD R19, R0, 0x1 ;  /* 0x0000000100137836 */ /* 0x000fc80000000000 */
[----:B------:R-:W-:Y:S01]  /*0460*/  @P1 IMAD.MOV.U32 R11, RZ, RZ, R19 ;  /* 0x000000ffff0b1224 */ /* 0x000fe200078e0013 */
[----:B------:R-:W-:-:S07]  /*0470*/  ISETP.GE.OR P3, PT, R21, R10, !P1 ;  /* 0x0000000a1500720c */ /* 0x000fce0004f66670 */
[----:B------:R-:W-:Y:S01]  /*0480*/  @P2 IMAD.MOV R11, RZ, RZ, R0 ;  /* 0x000000ffff0b2224 */ /* 0x000fe200078e0200 */
[----:B------:R-:W-:-:S04]  /*0490*/  @!P1 MOV R0, R19 ;  /* 0x0000001300009202 */ /* 0x000fc80000000f00 */
[----:B------:R-:W-:-:S04]  /*04a0*/  @P1 MOV R0, R11 ;  /* 0x0000000b00001202 */ /* 0x000fc80000000f00 */
[----:B------:R-:W-:Y:S02]  /*04b0*/  ISETP.GE.AND P2, PT, R0, R15, PT ;  /* 0x0000000f0000720c */ /* 0x000fe40003f46270 */
[----:B------:R-:W-:-:S05]  /*04c0*/  IADD3 R10, PT, PT, R18, 0x1, RZ ;  /* 0x00000001120a7810 */ /* 0x000fca0007ffe0ff */
[----:B------:R-:W-:Y:S02]  /*04d0*/  @P1 IMAD.MOV.U32 R19, RZ, RZ, R10 ;  /* 0x000000ffff131224 */ /* 0x000fe400078e000a */
[----:B------:R-:W-:Y:S01]  /*04e0*/  @!P3 IMAD.MOV R19, RZ, RZ, R18 ;  /* 0x000000ffff13b224 */ /* 0x000fe200078e0212 */
[----:B------:R-:W-:Y:S02]  /*04f0*/  @!P1 MOV R18, R10 ;  /* 0x0000000a00129202 */ /* 0x000fe40000000f00 */
[----:B------:R-:W-:Y:S01]  /*0500*/  @!P1 PLOP3.LUT P0, PT, PT, PT, PT, 0x80, 0x8 ;  /* 0x000000000008981c */ /* 0x000fe20003f0f070 */
[----:B------:R-:W-:Y:S02]  /*0510*/  @P1 IMAD.MOV.U32 R18, RZ, RZ, R19 ;  /* 0x000000ffff121224 */ /* 0x000fe400078e0013 */
[----:B--2---:R-:W-:Y:S01]  /*0520*/  @!P1 FFMA R12, R23, R8, R12 ;  /* 0x00000008170c9223 */ /* 0x004fe2000000000c */
[----:B------:R-:W-:Y:S09]  /*0530*/  @!P2 BRA `(.L_x_6) ;  /* 0xfffffffc0078a947 */ /* 0x000ff2000383ffff */
.L_x_5:
[----:B------:R-:W-:Y:S05]  /*0540*/  BSYNC.RECONVERGENT B2 ;  /* 0x0000000000027941 */ /* 0x000fea0003800200 */
.L_x_4:
[----:B------:R-:W-:-:S13]  /*0550*/  PLOP3.LUT P0, PT, P0, PT, PT, 0x8, 0x80 ;  /* 0x000000000080781c */ /* 0x000fda000070e170 */
.L_x_3:
[----:B------:R-:W-:Y:S05]  /*0560*/  BSYNC.RECONVERGENT B1 ;  /* 0x0000000000017941 */ /* 0x000fea0003800200 */
.L_x_2:
[----:B0-----:R-:W-:-:S05]  /*0570*/  @!P0 IMAD.WIDE.U32 R8, R17, 0x4, R6 ;  /* 0x0000000411088825 */ /* 0x001fca00078e0006 */
[----:B------:R0:W-:Y:S02]  /*0580*/  @!P0 STG.E desc[UR4][R8.64], R12 ;  /* 0x0000000c08008986 */ /* 0x0001e4000c101904 */
.L_x_1:
[----:B------:R-:W-:Y:S05]  /*0590*/  BSYNC.RECONVERGENT B0 ;  /* 0x0000000000007941 */ /* 0x000fea0003800200 */
.L_x_0:
[----:B------:R-:W-:-:S04]  /*05a0*/  IADD3 R17, PT, PT, R17, 0x1, RZ ;  /* 0x0000000111117810 */ /* 0x000fc80007ffe0ff */
[----:B------:R-:W-:-:S13]  /*05b0*/  ISETP.GE.U32.AND P0, PT, R17, R16, PT ;  /* 0x000000101100720c */ /* 0x000fda0003f06070 */
[----:B------:R-:W-:Y:S05]  /*05c0*/  @!P0 BRA `(.L_x_7) ;  /* 0xfffffffc00048947 */ /* 0x000fea000383ffff */
[----:B------:R-:W-:Y:S05]  /*05d0*/  EXIT ;  /* 0x000000000000794d */ /* 0x000fea0003800000 */
.L_x_8:
[----:B------:R-:W-:-:S00]  /*05e0*/  BRA `(.L_x_8) ;  /* 0xfffffffc00fc7947 */ /* 0x000fc0000383ffff */
[----:B------:R-:W-:-:S00]  /*05f0*/  NOP ;  /* 0x0000000000007918 */ /* 0x000fc00000000000 */
        /* <DEDUP_REMOVED lines=8> */
.L_x_9:


//--------------------- .nv.shared.reserved.0     --------------------------
	.section	.nv.shared.reserved.0,"aw",@nobits
	.weak		__nv_reservedSMEM_offset_0_alias
	.size		__nv_reservedSMEM_offset_0_alias, 0, 64
	.other		__nv_reservedSMEM_offset_0_alias,@"STO_CUDA_RESERVED_SHARED STV_DEFAULT"
__nv_reservedSMEM_offset_0_alias:
	.zero		0
	.zero		64


//--------------------- .nv.constant0._Z7cudaMatPfS_PiS0_S0_S0_S0_S0_S0_S0_PA9000_fS0_ --------------------------
	.section	.nv.constant0._Z7cudaMatPfS_PiS0_S0_S0_S0_S0_S0_S0_PA9000_fS0_,"a",@progbits
	.sectionflags	@""
	.align	4
.nv.constant0._Z7cudaMatPfS_PiS0_S0_S0_S0_S0_S0_S0_PA9000_fS0_:
	.zero		992


//--------------------- SYMBOLS --------------------------

	.type		.nv.reservedSmem.offset0,@object
	.size		.nv.reservedSmem.offset0,0x4
